//
// Generated by NVIDIA NVVM Compiler
//
// Compiler Build ID: CL-36424714
// Cuda compilation tools, release 13.0, V13.0.88
// Based on NVVM 20.0.0
//

.version 9.0
.target sm_100
.address_size 64

	// .globl	_Z13swiglu_kernelPKfPfi

.visible .entry _Z13swiglu_kernelPKfPfi(
	.param .u64 .ptr .align 1 _Z13swiglu_kernelPKfPfi_param_0,
	.param .u64 .ptr .align 1 _Z13swiglu_kernelPKfPfi_param_1,
	.param .u32 _Z13swiglu_kernelPKfPfi_param_2
)
{
	.reg .pred 	%p<11>;
	.reg .b32 	%r<27>;
	.reg .b32 	%f<88>;
	.reg .b64 	%rd<18>;

	ld.param.u64 	%rd7, [_Z13swiglu_kernelPKfPfi_param_0];
	ld.param.u64 	%rd8, [_Z13swiglu_kernelPKfPfi_param_1];
	ld.param.u32 	%r9, [_Z13swiglu_kernelPKfPfi_param_2];
	cvta.to.global.u64 	%rd1, %rd8;
	cvta.to.global.u64 	%rd2, %rd7;
	mov.u32 	%r10, %ctaid.x;
	mov.u32 	%r1, %ntid.x;
	mov.u32 	%r11, %tid.x;
	mad.lo.s32 	%r12, %r10, %r1, %r11;
	shr.u32 	%r13, %r9, 31;
	add.s32 	%r14, %r9, %r13;
	shr.s32 	%r2, %r14, 1;
	shl.b32 	%r26, %r12, 2;
	setp.ge.s32 	%p1, %r26, %r2;
	@%p1 bra 	$L__BB0_15;
	mov.u32 	%r15, %nctaid.x;
	shr.s32 	%r16, %r9, 31;
	shr.u32 	%r17, %r16, 29;
	add.s32 	%r18, %r9, %r17;
	shr.s32 	%r4, %r18, 3;
	mul.wide.s32 	%rd9, %r2, 4;
	add.s64 	%rd3, %rd2, %rd9;
	mul.lo.s32 	%r19, %r15, %r1;
	shl.b32 	%r5, %r19, 2;
$L__BB0_2:
	shr.s32 	%r7, %r26, 2;
	setp.ge.s32 	%p2, %r7, %r4;
	mov.f32 	%f80, 0f00000000;
	mov.f32 	%f81, 0f00000000;
	mov.f32 	%f86, 0f00000000;
	mov.f32 	%f87, 0f00000000;
	@%p2 bra 	$L__BB0_4;
	mul.wide.s32 	%rd12, %r7, 16;
	add.s64 	%rd13, %rd2, %rd12;
	ld.global.nc.v4.f32 	{%f84, %f85, %f86, %f87}, [%rd13];
	add.s64 	%rd14, %rd3, %rd12;
	ld.global.nc.v4.f32 	{%f83, %f82, %f81, %f80}, [%rd14];
	bra.uni 	$L__BB0_8;
$L__BB0_4:
	mul.wide.s32 	%rd10, %r26, 4;
	add.s64 	%rd4, %rd2, %rd10;
	ld.global.nc.f32 	%f84, [%rd4];
	add.s64 	%rd5, %rd4, %rd9;
	ld.global.nc.f32 	%f83, [%rd5];
	add.s32 	%r20, %r26, 1;
	setp.ge.s32 	%p3, %r20, %r2;
	mov.f32 	%f82, 0f00000000;
	mov.f32 	%f85, %f82;
	@%p3 bra 	$L__BB0_8;
	ld.global.nc.f32 	%f85, [%rd4+4];
	ld.global.nc.f32 	%f82, [%rd5+4];
	add.s32 	%r21, %r26, 2;
	setp.ge.s32 	%p4, %r21, %r2;
	@%p4 bra 	$L__BB0_8;
	ld.global.nc.f32 	%f86, [%rd4+8];
	ld.global.nc.f32 	%f81, [%rd5+8];
	add.s32 	%r22, %r26, 3;
	setp.ge.s32 	%p5, %r22, %r2;
	@%p5 bra 	$L__BB0_8;
	ld.global.nc.f32 	%f87, [%rd4+12];
	ld.global.nc.f32 	%f80, [%rd5+12];
$L__BB0_8:
	setp.ge.s32 	%p6, %r7, %r4;
	mul.f32 	%f32, %f84, 0f3FD9DB23;
	fma.rn.f32 	%f33, %f32, 0f3B449BA6, 0f3C1374BC;
	fma.rn.f32 	%f34, %f32, %f33, 0f3E178D50;
	fma.rn.f32 	%f35, %f32, %f34, 0f3F000000;
	mul.f32 	%f36, %f84, %f35;
	fma.rn.f32 	%f37, %f32, 0f3C656042, 0f3DB22D0E;
	fma.rn.f32 	%f38, %f32, %f37, 0f3E71A9FC;
	mul.f32 	%f39, %f32, %f38;
	abs.f32 	%f40, %f39;
	add.f32 	%f41, %f40, 0f3F800000;
	div.rn.f32 	%f42, %f36, %f41;
	mul.f32 	%f25, %f83, %f42;
	mul.f32 	%f43, %f85, 0f3FD9DB23;
	fma.rn.f32 	%f44, %f43, 0f3B449BA6, 0f3C1374BC;
	fma.rn.f32 	%f45, %f43, %f44, 0f3E178D50;
	fma.rn.f32 	%f46, %f43, %f45, 0f3F000000;
	mul.f32 	%f47, %f85, %f46;
	fma.rn.f32 	%f48, %f43, 0f3C656042, 0f3DB22D0E;
	fma.rn.f32 	%f49, %f43, %f48, 0f3E71A9FC;
	mul.f32 	%f50, %f43, %f49;
	abs.f32 	%f51, %f50;
	add.f32 	%f52, %f51, 0f3F800000;
	div.rn.f32 	%f53, %f47, %f52;
	mul.f32 	%f26, %f82, %f53;
	mul.f32 	%f54, %f86, 0f3FD9DB23;
	fma.rn.f32 	%f55, %f54, 0f3B449BA6, 0f3C1374BC;
	fma.rn.f32 	%f56, %f54, %f55, 0f3E178D50;
	fma.rn.f32 	%f57, %f54, %f56, 0f3F000000;
	mul.f32 	%f58, %f86, %f57;
	fma.rn.f32 	%f59, %f54, 0f3C656042, 0f3DB22D0E;
	fma.rn.f32 	%f60, %f54, %f59, 0f3E71A9FC;
	mul.f32 	%f61, %f54, %f60;
	abs.f32 	%f62, %f61;
	add.f32 	%f63, %f62, 0f3F800000;
	div.rn.f32 	%f64, %f58, %f63;
	mul.f32 	%f27, %f81, %f64;
	mul.f32 	%f65, %f87, 0f3FD9DB23;
	fma.rn.f32 	%f66, %f65, 0f3B449BA6, 0f3C1374BC;
	fma.rn.f32 	%f67, %f65, %f66, 0f3E178D50;
	fma.rn.f32 	%f68, %f65, %f67, 0f3F000000;
	mul.f32 	%f69, %f87, %f68;
	fma.rn.f32 	%f70, %f65, 0f3C656042, 0f3DB22D0E;
	fma.rn.f32 	%f71, %f65, %f70, 0f3E71A9FC;
	mul.f32 	%f72, %f65, %f71;
	abs.f32 	%f73, %f72;
	add.f32 	%f74, %f73, 0f3F800000;
	div.rn.f32 	%f75, %f69, %f74;
	mul.f32 	%f28, %f80, %f75;
	@%p6 bra 	$L__BB0_10;
	mul.wide.s32 	%rd16, %r7, 16;
	add.s64 	%rd17, %rd1, %rd16;
	st.global.v4.f32 	[%rd17], {%f25, %f26, %f27, %f28};
	bra.uni 	$L__BB0_14;
$L__BB0_10:
	mul.wide.s32 	%rd15, %r26, 4;
	add.s64 	%rd6, %rd1, %rd15;
	st.global.f32 	[%rd6], %f25;
	add.s32 	%r23, %r26, 1;
	setp.ge.s32 	%p7, %r23, %r2;
	@%p7 bra 	$L__BB0_14;
	st.global.f32 	[%rd6+4], %f26;
	add.s32 	%r24, %r26, 2;
	setp.ge.s32 	%p8, %r24, %r2;
	@%p8 bra 	$L__BB0_14;
	st.global.f32 	[%rd6+8], %f27;
	add.s32 	%r25, %r26, 3;
	setp.ge.s32 	%p9, %r25, %r2;
	@%p9 bra 	$L__BB0_14;
	st.global.f32 	[%rd6+12], %f28;
$L__BB0_14:
	add.s32 	%r26, %r26, %r5;
	setp.lt.s32 	%p10, %r26, %r2;
	@%p10 bra 	$L__BB0_2;
$L__BB0_15:
	ret;

}


// ===== COMPILED SASS (sm_100) =====

	.target	sm_100

	.elftype	@"ET_EXEC"


//--------------------- .note.nv.tkinfo           --------------------------
	.section	.note.nv.tkinfo,"",@"SHT_NOTE"
	.sectionflags	@"SHF_NOTE_NV_TKINFO"
	.tkinfo
        /*0018*/ 	.word	0x00000002
        /*0030*/ 	.string	""
        /*0030*/ 	.string	"ptxas"
        /*0030*/ 	.string	"Cuda compilation tools, release 13.0, V13.0.88"
        /*0030*/ 	.string	"Build cuda_13.0.r13.0/compiler.36424714_0"
        /*0030*/ 	.string	"-arch sm_100 -m 64 "



//--------------------- .note.nv.cuinfo           --------------------------
	.section	.note.nv.cuinfo,"",@"SHT_NOTE"
	.sectionflags	@"SHF_NOTE_NV_CUINFO"
        /*0018*/ 	.short	0x0002
        /*001a*/ 	.short	0x0064
        /*001c*/ 	.short	0x0082
	.zero		2


//--------------------- .nv.info                  --------------------------
	.section	.nv.info,"",@"SHT_CUDA_INFO"
	.align	4


	//----- nvinfo : EIATTR_REGCOUNT
	.align		4
        /*0000*/ 	.byte	0x04, 0x2f
        /*0002*/ 	.short	(.L_1 - .L_0)
	.align		4
.L_0:
        /*0004*/ 	.word	index@(_Z13swiglu_kernelPKfPfi)
        /*0008*/ 	.word	0x0000001f


	//----- nvinfo : EIATTR_FRAME_SIZE
	.align		4
.L_1:
        /*000c*/ 	.byte	0x04, 0x11
        /*000e*/ 	.short	(.L_3 - .L_2)
	.align		4
.L_2:
        /*0010*/ 	.word	index@($__internal_0_$__cuda_sm3x_div_rn_noftz_f32_slowpath)
        /*0014*/ 	.word	0x00000000


	//----- nvinfo : EIATTR_FRAME_SIZE
	.align		4
.L_3:
        /*0018*/ 	.byte	0x04, 0x11
        /*001a*/ 	.short	(.L_5 - .L_4)
	.align		4
.L_4:
        /*001c*/ 	.word	index@(_Z13swiglu_kernelPKfPfi)
        /*0020*/ 	.word	0x00000000


	//----- nvinfo : EIATTR_MIN_STACK_SIZE
	.align		4
.L_5:
        /*0024*/ 	.byte	0x04, 0x12
        /*0026*/ 	.short	(.L_7 - .L_6)
	.align		4
.L_6:
        /*0028*/ 	.word	index@(_Z13swiglu_kernelPKfPfi)
        /*002c*/ 	.word	0x00000000
.L_7:


//--------------------- .nv.compat                --------------------------
	.section	.nv.compat,"",@"SHT_CUDA_COMPAT_INFO"
	.align	4
        /*0000*/ 	.byte	0x02, 0x09, 0x00, 0x00, 0x02, 0x02, 0x01, 0x00, 0x02, 0x05, 0x05, 0x00, 0x03, 0x07, 0x01, 0x01
        /*0010*/ 	.byte	0x02, 0x03, 0x00, 0x00, 0x02, 0x06, 0x01, 0x00, 0x04, 0x0b, 0x08, 0x00, 0x01, 0x00, 0x00, 0x00
        /*0020*/ 	.byte	0x00, 0x00, 0x00, 0x00


//--------------------- .nv.info._Z13swiglu_kernelPKfPfi --------------------------
	.section	.nv.info._Z13swiglu_kernelPKfPfi,"",@"SHT_CUDA_INFO"
	.sectionflags	@""
	.align	4


	//----- nvinfo : EIATTR_CUDA_API_VERSION
	.align		4
        /*0000*/ 	.byte	0x04, 0x37
        /*0002*/ 	.short	(.L_9 - .L_8)
.L_8:
        /*0004*/ 	.word	0x00000082


	//----- nvinfo : EIATTR_KPARAM_INFO
	.align		4
.L_9:
        /*0008*/ 	.byte	0x04, 0x17
        /*000a*/ 	.short	(.L_11 - .L_10)
.L_10:
        /*000c*/ 	.word	0x00000000
        /*0010*/ 	.short	0x0002
        /*0012*/ 	.short	0x0010
        /*0014*/ 	.byte	0x00, 0xf0, 0x11, 0x00


	//----- nvinfo : EIATTR_KPARAM_INFO
	.align		4
.L_11:
        /*0018*/ 	.byte	0x04, 0x17
        /*001a*/ 	.short	(.L_13 - .L_12)
.L_12:
        /*001c*/ 	.word	0x00000000
        /*0020*/ 	.short	0x0001
        /*0022*/ 	.short	0x0008
        /*0024*/ 	.byte	0x00, 0xf5, 0x21, 0x00


	//----- nvinfo : EIATTR_KPARAM_INFO
	.align		4
.L_13:
        /*0028*/ 	.byte	0x04, 0x17
        /*002a*/ 	.short	(.L_15 - .L_14)
.L_14:
        /*002c*/ 	.word	0x00000000
        /*0030*/ 	.short	0x0000
        /*0032*/ 	.short	0x0000
        /*0034*/ 	.byte	0x00, 0xf5, 0x21, 0x00


	//----- nvinfo : EIATTR_SPARSE_MMA_MASK
	.align		4
.L_15:
        /*0038*/ 	.byte	0x03, 0x50
        /*003a*/ 	.short	0x0000


	//----- nvinfo : EIATTR_MAXREG_COUNT
	.align		4
        /*003c*/ 	.byte	0x03, 0x1b
        /*003e*/ 	.short	0x00ff


	//----- nvinfo : EIATTR_MERCURY_ISA_VERSION
	.align		4
        /*0040*/ 	.byte	0x03, 0x5f
        /*0042*/ 	.short	0x0101


	//----- nvinfo : EIATTR_VRC_CTA_INIT_COUNT
	.align		4
        /*0044*/ 	.byte	0x02, 0x4a
	.zero		1
	.zero		1


	//----- nvinfo : EIATTR_EXIT_INSTR_OFFSETS
	.align		4
        /*0048*/ 	.byte	0x04, 0x1c
        /*004a*/ 	.short	(.L_17 - .L_16)


	//   ....[0]....
.L_16:
        /*004c*/ 	.word	0x000000a0


	//   ....[1]....
        /*0050*/ 	.word	0x00000af0


	//----- nvinfo : EIATTR_CRS_STACK_SIZE
	.align		4
.L_17:
        /*0054*/ 	.byte	0x04, 0x1e
        /*0056*/ 	.short	(.L_19 - .L_18)
.L_18:
        /*0058*/ 	.word	0x00000000


	//----- nvinfo : EIATTR_CBANK_PARAM_SIZE
	.align		4
.L_19:
        /*005c*/ 	.byte	0x03, 0x19
        /*005e*/ 	.short	0x0014


	//----- nvinfo : EIATTR_PARAM_CBANK
	.align		4
        /*0060*/ 	.byte	0x04, 0x0a
        /*0062*/ 	.short	(.L_21 - .L_20)
	.align		4
.L_20:
        /*0064*/ 	.word	index@(.nv.constant0._Z13swiglu_kernelPKfPfi)
        /*0068*/ 	.short	0x0380
        /*006a*/ 	.short	0x0014


	//----- nvinfo : EIATTR_SW_WAR
	.align		4
.L_21:
        /*006c*/ 	.byte	0x04, 0x36
        /*006e*/ 	.short	(.L_23 - .L_22)
.L_22:
        /*0070*/ 	.word	0x00000008
.L_23:


//--------------------- .nv.callgraph             --------------------------
	.section	.nv.callgraph,"",@"SHT_CUDA_CALLGRAPH"
	.align	4
	.sectionentsize	8
	.align		4
        /*0000*/ 	.word	0x00000000
	.align		4
        /*0004*/ 	.word	0xffffffff
	.align		4
        /*0008*/ 	.word	0x00000000
	.align		4
        /*000c*/ 	.word	0xfffffffe
	.align		4
        /*0010*/ 	.word	0x00000000
	.align		4
        /*0014*/ 	.word	0xfffffffd
	.align		4
        /*0018*/ 	.word	0x00000000
	.align		4
        /*001c*/ 	.word	0xfffffffc


//--------------------- .text._Z13swiglu_kernelPKfPfi --------------------------
	.section	.text._Z13swiglu_kernelPKfPfi,"ax",@progbits
	.align	128
        .global         _Z13swiglu_kernelPKfPfi
        .type           _Z13swiglu_kernelPKfPfi,@function
        .size           _Z13swiglu_kernelPKfPfi,(.L_x_26 - _Z13swiglu_kernelPKfPfi)
        .other          _Z13swiglu_kernelPKfPfi,@"STO_CUDA_ENTRY STV_DEFAULT"
_Z13swiglu_kernelPKfPfi:
.text._Z13swiglu_kernelPKfPfi:
[----:B------:R-:W-:Y:S01]  /*0000*/  LDC R1, c[0x0][0x37c] ;  /* 0x0000df00ff017b82 */ /* 0x000fe20000000800 */
[----:B------:R-:W0:Y:S07]  /*0010*/  S2R R3, SR_TID.X ;  /* 0x0000000000037919 */ /* 0x000e2e0000002100 */
[----:B------:R-:W0:Y:S08]  /*0020*/  S2UR UR4, SR_CTAID.X ;  /* 0x00000000000479c3 */ /* 0x000e300000002500 */
[----:B------:R-:W0:Y:S08]  /*0030*/  LDC R12, c[0x0][0x360] ;  /* 0x0000d800ff0c7b82 */ /* 0x000e300000000800 */
[----:B------:R-:W1:Y:S01]  /*0040*/  LDC R5, c[0x0][0x390] ;  /* 0x0000e400ff057b82 */ /* 0x000e620000000800 */
[----:B0-----:R-:W-:-:S05]  /*0050*/  IMAD R0, R12, UR4, R3 ;  /* 0x000000040c007c24 */ /* 0x001fca000f8e0203 */
[----:B------:R-:W-:Y:S02]  /*0060*/  SHF.L.U32 R19, R0, 0x2, RZ ;  /* 0x0000000200137819 */ /* 0x000fe400000006ff */
[----:B-1----:R-:W-:-:S04]  /*0070*/  LEA.HI R18, R5, R5, RZ, 0x1 ;  /* 0x0000000505127211 */ /* 0x002fc800078f08ff */
[----:B------:R-:W-:-:S04]  /*0080*/  SHF.R.S32.HI R18, RZ, 0x1, R18 ;  /* 0x00000001ff127819 */ /* 0x000fc80000011412 */
[----:B------:R-:W-:-:S13]  /*0090*/  ISETP.GE.AND P0, PT, R19, R18, PT ;  /* 0x000000121300720c */ /* 0x000fda0003f06270 */
[----:B------:R-:W-:Y:S05]  /*00a0*/  @P0 EXIT ;  /* 0x000000000000094d */ /* 0x000fea0003800000 */
[----:B------:R-:W0:Y:S01]  /*00b0*/  LDC.64 R26, c[0x0][0x380] ;  /* 0x0000e000ff1a7b82 */ /* 0x000e220000000a00 */
[----:B------:R-:W1:Y:S01]  /*00c0*/  LDCU UR4, c[0x0][0x370] ;  /* 0x00006e00ff0477ac */ /* 0x000e620008000800 */
[----:B------:R-:W-:Y:S01]  /*00d0*/  SHF.R.S32.HI R0, RZ, 0x1f, R5 ;  /* 0x0000001fff007819 */ /* 0x000fe20000011405 */
[----:B------:R-:W2:Y:S03]  /*00e0*/  LDCU.64 UR6, c[0x0][0x358] ;  /* 0x00006b00ff0677ac */ /* 0x000ea60008000a00 */
[----:B------:R-:W-:Y:S02]  /*00f0*/  LEA.HI R0, R0, R5, RZ, 0x3 ;  /* 0x0000000500007211 */ /* 0x000fe400078f18ff */
[----:B------:R-:W3:Y:S02]  /*0100*/  LDC.64 R16, c[0x0][0x380] ;  /* 0x0000e000ff107b82 */ /* 0x000ee40000000a00 */
[----:B------:R-:W-:-:S06]  /*0110*/  SHF.R.S32.HI R13, RZ, 0x3, R0 ;  /* 0x00000003ff0d7819 */ /* 0x000fcc0000011400 */
[----:B------:R-:W4:Y:S01]  /*0120*/  LDC.64 R14, c[0x0][0x388] ;  /* 0x0000e200ff0e7b82 */ /* 0x000f220000000a00 */
[----:B-1----:R-:W-:Y:S02]  /*0130*/  IMAD R12, R12, UR4, RZ ;  /* 0x000000040c0c7c24 */ /* 0x002fe4000f8e02ff */
[----:B0-2---:R-:W-:-:S07]  /*0140*/  IMAD.WIDE R26, R18, 0x4, R26 ;  /* 0x00000004121a7825 */ /* 0x005fce00078e021a */
.L_x_13:
[----:B01----:R-:W-:Y:S01]  /*0150*/  SHF.R.S32.HI R2, RZ, 0x2, R19 ;  /* 0x00000002ff027819 */ /* 0x003fe20000011413 */
[----:B------:R-:W-:Y:S01]  /*0160*/  BSSY.RECONVERGENT B0, `(.L_x_0) ;  /* 0x000001e000007945 */ /* 0x000fe20003800200 */
[----:B------:R-:W-:Y:S02]  /*0170*/  CS2R R10, SRZ ;  /* 0x00000000000a7805 */ /* 0x000fe4000001ff00 */
[----:B------:R-:W-:Y:S02]  /*0180*/  CS2R R6, SRZ ;  /* 0x0000000000067805 */ /* 0x000fe4000001ff00 */
[----:B------:R-:W-:-:S13]  /*0190*/  ISETP.GE.AND P2, PT, R2, R13, PT ;  /* 0x0000000d0200720c */ /* 0x000fda0003f46270 */
[----:B------:R-:W-:Y:S05]  /*01a0*/  @P2 BRA `(.L_x_1) ;  /* 0x0000000000142947 */ /* 0x000fea0003800000 */
[----:B---3--:R-:W-:-:S04]  /*01b0*/  IMAD.WIDE R4, R2, 0x10, R16 ;  /* 0x0000001002047825 */ /* 0x008fc800078e0210 */
[----:B------:R-:W-:Y:S02]  /*01c0*/  IMAD.WIDE R8, R2, 0x10, R26 ;  /* 0x0000001002087825 */ /* 0x000fe400078e021a */
[----:B------:R-:W5:Y:S04]  /*01d0*/  LDG.E.128.CONSTANT R4, desc[UR6][R4.64] ;  /* 0x0000000604047981 */ /* 0x000f68000c1e9d00 */
[----:B------:R-:W5:Y:S01]  /*01e0*/  LDG.E.128.CONSTANT R8, desc[UR6][R8.64] ;  /* 0x0000000608087981 */ /* 0x000f62000c1e9d00 */
[----:B------:R-:W-:Y:S05]  /*01f0*/  BRA `(.L_x_2) ;  /* 0x0000000000507947 */ /* 0x000fea0003800000 */
.L_x_1:
[----:B---3--:R-:W-:-:S05]  /*0200*/  IMAD.WIDE R22, R19, 0x4, R16 ;  /* 0x0000000413167825 */ /* 0x008fca00078e0210 */
[----:B------:R0:W5:Y:S01]  /*0210*/  LDG.E.CONSTANT R4, desc[UR6][R22.64] ;  /* 0x0000000616047981 */ /* 0x000162000c1e9900 */
[----:B------:R-:W-:-:S05]  /*0220*/  IMAD.WIDE R20, R18, 0x4, R22 ;  /* 0x0000000412147825 */ /* 0x000fca00078e0216 */
[----:B------:R0:W5:Y:S01]  /*0230*/  LDG.E.CONSTANT R8, desc[UR6][R20.64] ;  /* 0x0000000614087981 */ /* 0x000162000c1e9900 */
[----:B------:R-:W-:-:S04]  /*0240*/  IADD3 R3, PT, PT, R19, 0x1, RZ ;  /* 0x0000000113037810 */ /* 0x000fc80007ffe0ff */
[----:B------:R-:W-:Y:S01]  /*0250*/  ISETP.GE.AND P0, PT, R3, R18, PT ;  /* 0x000000120300720c */ /* 0x000fe20003f06270 */
[----:B------:R-:W-:Y:S02]  /*0260*/  HFMA2 R5, -RZ, RZ, 0, 0 ;  /* 0x00000000ff057431 */ /* 0x000fe400000001ff */
[----:B------:R-:W-:-:S10]  /*0270*/  IMAD.MOV.U32 R9, RZ, RZ, RZ ;  /* 0x000000ffff097224 */ /* 0x000fd400078e00ff */
[----:B0-----:R-:W-:Y:S05]  /*0280*/  @P0 BRA `(.L_x_2) ;  /* 0x00000000002c0947 */ /* 0x001fea0003800000 */
[----:B------:R0:W5:Y:S04]  /*0290*/  LDG.E.CONSTANT R5, desc[UR6][R22.64+0x4] ;  /* 0x0000040616057981 */ /* 0x000168000c1e9900 */
[----:B------:R0:W5:Y:S01]  /*02a0*/  LDG.E.CONSTANT R9, desc[UR6][R20.64+0x4] ;  /* 0x0000040614097981 */ /* 0x000162000c1e9900 */
[----:B------:R-:W-:-:S04]  /*02b0*/  IADD3 R3, PT, PT, R19, 0x2, RZ ;  /* 0x0000000213037810 */ /* 0x000fc80007ffe0ff */
[----:B------:R-:W-:-:S13]  /*02c0*/  ISETP.GE.AND P0, PT, R3, R18, PT ;  /* 0x000000120300720c */ /* 0x000fda0003f06270 */
[----:B0-----:R-:W-:Y:S05]  /*02d0*/  @P0 BRA `(.L_x_2) ;  /* 0x0000000000180947 */ /* 0x001fea0003800000 */
[----:B------:R-:W-:Y:S01]  /*02e0*/  VIADD R3, R19, 0x3 ;  /* 0x0000000313037836 */ /* 0x000fe20000000000 */
[----:B------:R0:W5:Y:S04]  /*02f0*/  LDG.E.CONSTANT R6, desc[UR6][R22.64+0x8] ;  /* 0x0000080616067981 */ /* 0x000168000c1e9900 */
[----:B------:R-:W-:Y:S01]  /*0300*/  ISETP.GE.AND P0, PT, R3, R18, PT ;  /* 0x000000120300720c */ /* 0x000fe20003f06270 */
[----:B------:R0:W5:-:S12]  /*0310*/  LDG.E.CONSTANT R10, desc[UR6][R20.64+0x8] ;  /* 0x00000806140a7981 */ /* 0x000158000c1e9900 */
[----:B------:R0:W5:Y:S04]  /*0320*/  @!P0 LDG.E.CONSTANT R7, desc[UR6][R22.64+0xc] ;  /* 0x00000c0616078981 */ /* 0x000168000c1e9900 */
[----:B------:R0:W5:Y:S02]  /*0330*/  @!P0 LDG.E.CONSTANT R11, desc[UR6][R20.64+0xc] ;  /* 0x00000c06140b8981 */ /* 0x000164000c1e9900 */
.L_x_2:
[----:B------:R-:W-:Y:S05]  /*0340*/  BSYNC.RECONVERGENT B0 ;  /* 0x0000000000007941 */ /* 0x000fea0003800200 */
.L_x_0:
[----:B------:R-:W-:Y:S01]  /*0350*/  MOV R3, 0x3c656042 ;  /* 0x3c65604200037802 */ /* 0x000fe20000000f00 */
[----:B-----5:R-:W-:Y:S01]  /*0360*/  FMUL R0, R4, 1.7020000219345092773 ;  /* 0x3fd9db2304007820 */ /* 0x020fe20000400000 */
[----:B0-----:R-:W-:Y:S01]  /*0370*/  HFMA2 R21, -RZ, RZ, 0.908203125, -0.003734588623046875 ;  /* 0x3b449ba6ff157431 */ /* 0x001fe200000001ff */
[----:B------:R-:W-:Y:S02]  /*0380*/  BSSY.RECONVERGENT B0, `(.L_x_3) ;  /* 0x0000014000007945 */ /* 0x000fe40003800200 */
[----:B------:R-:W-:-:S04]  /*0390*/  FFMA R3, R0, R3, 0.086999997496604919434 ;  /* 0x3db22d0e00037423 */ /* 0x000fc80000000003 */
[C---:B------:R-:W-:Y:S01]  /*03a0*/  FFMA R3, R0.reuse, R3, 0.23600000143051147461 ;  /* 0x3e71a9fc00037423 */ /* 0x040fe20000000003 */
[----:B------:R-:W-:-:S03]  /*03b0*/  FFMA R21, R0, R21, 0.00899999961256980896 ;  /* 0x3c1374bc00157423 */ /* 0x000fc60000000015 */
[C---:B------:R-:W-:Y:S01]  /*03c0*/  FMUL R3, R0.reuse, R3 ;  /* 0x0000000300037220 */ /* 0x040fe20000400000 */
[----:B------:R-:W-:-:S03]  /*03d0*/  FFMA R21, R0, R21, 0.14800000190734863281 ;  /* 0x3e178d5000157423 */ /* 0x000fc60000000015 */
[----:B------:R-:W-:Y:S01]  /*03e0*/  FADD R3, |R3|, 1 ;  /* 0x3f80000003037421 */ /* 0x000fe20000000200 */
[----:B------:R-:W-:-:S03]  /*03f0*/  FFMA R21, R0, R21, 0.5 ;  /* 0x3f00000000157423 */ /* 0x000fc60000000015 */
[----:B------:R-:W0:Y:S01]  /*0400*/  MUFU.RCP R20, R3 ;  /* 0x0000000300147308 */ /* 0x000e220000001000 */
[----:B------:R-:W-:-:S07]  /*0410*/  FMUL R0, R21, R4 ;  /* 0x0000000415007220 */ /* 0x000fce0000400000 */
[----:B------:R-:W1:Y:S01]  /*0420*/  FCHK P0, R0, R3 ;  /* 0x0000000300007302 */ /* 0x000e620000000000 */
[----:B0-----:R-:W-:-:S04]  /*0430*/  FFMA R23, -R3, R20, 1 ;  /* 0x3f80000003177423 */ /* 0x001fc80000000114 */
[----:B------:R-:W-:-:S04]  /*0440*/  FFMA R23, R20, R23, R20 ;  /* 0x0000001714177223 */ /* 0x000fc80000000014 */
[----:B------:R-:W-:-:S04]  /*0450*/  FFMA R4, R0, R23, RZ ;  /* 0x0000001700047223 */ /* 0x000fc800000000ff */
[----:B------:R-:W-:-:S04]  /*0460*/  FFMA R21, -R3, R4, R0 ;  /* 0x0000000403157223 */ /* 0x000fc80000000100 */
[----:B------:R-:W-:Y:S01]  /*0470*/  FFMA R21, R23, R21, R4 ;  /* 0x0000001517157223 */ /* 0x000fe20000000004 */
[----:B-1----:R-:W-:Y:S06]  /*0480*/  @!P0 BRA `(.L_x_4) ;  /* 0x00000000000c8947 */ /* 0x002fec0003800000 */
[----:B------:R-:W-:-:S07]  /*0490*/  MOV R20, 0x4b0 ;  /* 0x000004b000147802 */ /* 0x000fce0000000f00 */
[----:B----4-:R-:W-:Y:S05]  /*04a0*/  CALL.REL.NOINC `($__internal_0_$__cuda_sm3x_div_rn_noftz_f32_slowpath) ;  /* 0x0000000400947944 */ /* 0x010fea0003c00000 */
[----:B------:R-:W-:-:S07]  /*04b0*/  IMAD.MOV.U32 R21, RZ, RZ, R0 ;  /* 0x000000ffff157224 */ /* 0x000fce00078e0000 */
.L_x_4:
[----:B------:R-:W-:Y:S05]  /*04c0*/  BSYNC.RECONVERGENT B0 ;  /* 0x0000000000007941 */ /* 0x000fea0003800200 */
.L_x_3:
[----:B------:R-:W-:Y:S01]  /*04d0*/  MOV R3, 0x3c656042 ;  /* 0x3c65604200037802 */ /* 0x000fe20000000f00 */
[----:B------:R-:W-:Y:S01]  /*04e0*/  FMUL R0, R5, 1.7020000219345092773 ;  /* 0x3fd9db2305007820 */ /* 0x000fe20000400000 */
[----:B------:R-:W-:Y:S01]  /*04f0*/  HFMA2 R23, -RZ, RZ, 0.908203125, -0.003734588623046875 ;  /* 0x3b449ba6ff177431 */ /* 0x000fe200000001ff */
[----:B------:R-:W-:Y:S01]  /*0500*/  BSSY.RECONVERGENT B0, `(.L_x_5) ;  /* 0x0000015000007945 */ /* 0x000fe20003800200 */
[----:B------:R-:W-:Y:S01]  /*0510*/  FMUL R8, R21, R8 ;  /* 0x0000000815087220 */ /* 0x000fe20000400000 */
        /* <DEDUP_REMOVED lines=19> */
.L_x_6:
[----:B------:R-:W-:Y:S05]  /*0650*/  BSYNC.RECONVERGENT B0 ;  /* 0x0000000000007941 */ /* 0x000fea0003800200 */
.L_x_5:
        /* <DEDUP_REMOVED lines=24> */
.L_x_8:
[----:B------:R-:W-:Y:S05]  /*07e0*/  BSYNC.RECONVERGENT B0 ;  /* 0x0000000000007941 */ /* 0x000fea0003800200 */
.L_x_7:
        /* <DEDUP_REMOVED lines=24> */
.L_x_10:
[----:B------:R-:W-:Y:S05]  /*0970*/  BSYNC.RECONVERGENT B0 ;  /* 0x0000000000007941 */ /* 0x000fea0003800200 */
.L_x_9:
[----:B------:R-:W0:Y:S01]  /*0980*/  @!P2 LDC.64 R4, c[0x0][0x388] ;  /* 0x0000e200ff04ab82 */ /* 0x000e220000000a00 */
[----:B------:R-:W-:Y:S01]  /*0990*/  FMUL R11, R6, R11 ;  /* 0x0000000b060b7220 */ /* 0x000fe20000400000 */
[----:B------:R-:W-:Y:S01]  /*09a0*/  BSSY.RECONVERGENT B0, `(.L_x_11) ;  /* 0x0000011000007945 */ /* 0x000fe20003800200 */
[----:B0-----:R-:W-:-:S05]  /*09b0*/  @!P2 IMAD.WIDE R2, R2, 0x10, R4 ;  /* 0x000000100202a825 */ /* 0x001fca00078e0204 */
[----:B------:R0:W-:Y:S01]  /*09c0*/  @!P2 STG.E.128 desc[UR6][R2.64], R8 ;  /* 0x000000080200a986 */ /* 0x0001e2000c101d06 */
[----:B------:R-:W-:Y:S05]  /*09d0*/  @!P2 BRA `(.L_x_12) ;  /* 0x000000000034a947 */ /* 0x000fea0003800000 */
[C---:B0---4-:R-:W-:Y:S01]  /*09e0*/  IMAD.WIDE R2, R19.reuse, 0x4, R14 ;  /* 0x0000000413027825 */ /* 0x051fe200078e020e */
[----:B------:R-:W-:-:S04]  /*09f0*/  IADD3 R5, PT, PT, R19, 0x1, RZ ;  /* 0x0000000113057810 */ /* 0x000fc80007ffe0ff */
[----:B------:R1:W-:Y:S01]  /*0a00*/  STG.E desc[UR6][R2.64], R8 ;  /* 0x0000000802007986 */ /* 0x0003e2000c101906 */
[----:B------:R-:W-:-:S13]  /*0a10*/  ISETP.GE.AND P0, PT, R5, R18, PT ;  /* 0x000000120500720c */ /* 0x000fda0003f06270 */
[----:B-1----:R-:W-:Y:S05]  /*0a20*/  @P0 BRA `(.L_x_12) ;  /* 0x0000000000200947 */ /* 0x002fea0003800000 */
[----:B------:R1:W-:Y:S01]  /*0a30*/  STG.E desc[UR6][R2.64+0x4], R9 ;  /* 0x0000040902007986 */ /* 0x0003e2000c101906 */
[----:B------:R-:W-:-:S04]  /*0a40*/  IADD3 R5, PT, PT, R19, 0x2, RZ ;  /* 0x0000000213057810 */ /* 0x000fc80007ffe0ff */
[----:B------:R-:W-:-:S13]  /*0a50*/  ISETP.GE.AND P0, PT, R5, R18, PT ;  /* 0x000000120500720c */ /* 0x000fda0003f06270 */
[----:B-1----:R-:W-:Y:S05]  /*0a60*/  @P0 BRA `(.L_x_12) ;  /* 0x0000000000100947 */ /* 0x002fea0003800000 */
[----:B------:R-:W-:Y:S01]  /*0a70*/  VIADD R5, R19, 0x3 ;  /* 0x0000000313057836 */ /* 0x000fe20000000000 */
[----:B------:R1:W-:Y:S04]  /*0a80*/  STG.E desc[UR6][R2.64+0x8], R10 ;  /* 0x0000080a02007986 */ /* 0x0003e8000c101906 */
[----:B------:R-:W-:-:S13]  /*0a90*/  ISETP.GE.AND P0, PT, R5, R18, PT ;  /* 0x000000120500720c */ /* 0x000fda0003f06270 */
[----:B------:R1:W-:Y:S02]  /*0aa0*/  @!P0 STG.E desc[UR6][R2.64+0xc], R11 ;  /* 0x00000c0b02008986 */ /* 0x0003e4000c101906 */
.L_x_12:
[----:B------:R-:W-:Y:S05]  /*0ab0*/  BSYNC.RECONVERGENT B0 ;  /* 0x0000000000007941 */ /* 0x000fea0003800200 */
.L_x_11:
[----:B------:R-:W-:-:S04]  /*0ac0*/  LEA R19, R12, R19, 0x2 ;  /* 0x000000130c137211 */ /* 0x000fc800078e10ff */
[----:B------:R-:W-:-:S13]  /*0ad0*/  ISETP.GE.AND P0, PT, R19, R18, PT ;  /* 0x000000121300720c */ /* 0x000fda0003f06270 */
[----:B------:R-:W-:Y:S05]  /*0ae0*/  @!P0 BRA `(.L_x_13) ;  /* 0xfffffff400988947 */ /* 0x000fea000383ffff */
[----:B------:R-:W-:Y:S05]  /*0af0*/  EXIT ;  /* 0x000000000000794d */ /* 0x000fea0003800000 */
        .weak           $__internal_0_$__cuda_sm3x_div_rn_noftz_f32_slowpath
        .type           $__internal_0_$__cuda_sm3x_div_rn_noftz_f32_slowpath,@function
        .size           $__internal_0_$__cuda_sm3x_div_rn_noftz_f32_slowpath,(.L_x_26 - $__internal_0_$__cuda_sm3x_div_rn_noftz_f32_slowpath)
$__internal_0_$__cuda_sm3x_div_rn_noftz_f32_slowpath:
[----:B------:R-:W-:Y:S01]  /*0b00*/  SHF.R.U32.HI R4, RZ, 0x17, R3 ;  /* 0x00000017ff047819 */ /* 0x000fe20000011603 */
[----:B------:R-:W-:Y:S01]  /*0b10*/  BSSY.RECONVERGENT B1, `(.L_x_14) ;  /* 0x0000062000017945 */ /* 0x000fe20003800200 */
[----:B------:R-:W-:Y:S02]  /*0b20*/  SHF.R.U32.HI R22, RZ, 0x17, R0 ;  /* 0x00000017ff167819 */ /* 0x000fe40000011600 */
[----:B------:R-:W-:Y:S02]  /*0b30*/  LOP3.LUT R4, R4, 0xff, RZ, 0xc0, !PT ;  /* 0x000000ff04047812 */ /* 0x000fe400078ec0ff */
[----:B------:R-:W-:Y:S02]  /*0b40*/  LOP3.LUT R22, R22, 0xff, RZ, 0xc0, !PT ;  /* 0x000000ff16167812 */ /* 0x000fe400078ec0ff */
[----:B------:R-:W-:-:S03]  /*0b50*/  IADD3 R23, PT, PT, R4, -0x1, RZ ;  /* 0xffffffff04177810 */ /* 0x000fc60007ffe0ff */
[----:B------:R-:W-:Y:S01]  /*0b60*/  VIADD R24, R22, 0xffffffff ;  /* 0xffffffff16187836 */ /* 0x000fe20000000000 */
[----:B------:R-:W-:-:S04]  /*0b70*/  ISETP.GT.U32.AND P0, PT, R23, 0xfd, PT ;  /* 0x000000fd1700780c */ /* 0x000fc80003f04070 */
[----:B------:R-:W-:-:S13]  /*0b80*/  ISETP.GT.U32.OR P0, PT, R24, 0xfd, P0 ;  /* 0x000000fd1800780c */ /* 0x000fda0000704470 */
[----:B------:R-:W-:Y:S01]  /*0b90*/  @!P0 MOV R21, RZ ;  /* 0x000000ff00158202 */ /* 0x000fe20000000f00 */
[----:B------:R-:W-:Y:S06]  /*0ba0*/  @!P0 BRA `(.L_x_15) ;  /* 0x00000000005c8947 */ /* 0x000fec0003800000 */
[----:B------:R-:W-:Y:S02]  /*0bb0*/  FSETP.GTU.FTZ.AND P0, PT, |R0|, +INF , PT ;  /* 0x7f8000000000780b */ /* 0x000fe40003f1c200 */
[----:B------:R-:W-:-:S04]  /*0bc0*/  FSETP.GTU.FTZ.AND P1, PT, |R3|, +INF , PT ;  /* 0x7f8000000300780b */ /* 0x000fc80003f3c200 */
[----:B------:R-:W-:-:S13]  /*0bd0*/  PLOP3.LUT P0, PT, P0, P1, PT, 0xf8, 0x8f ;  /* 0x00000000008f781c */ /* 0x000fda0000703f70 */
[----:B------:R-:W-:Y:S05]  /*0be0*/  @P0 BRA `(.L_x_16) ;  /* 0x00000004004c0947 */ /* 0x000fea0003800000 */
[----:B------:R-:W-:-:S13]  /*0bf0*/  LOP3.LUT P0, RZ, R3, 0x7fffffff, R0, 0xc8, !PT ;  /* 0x7fffffff03ff7812 */ /* 0x000fda000780c800 */
[----:B------:R-:W-:Y:S05]  /*0c00*/  @!P0 BRA `(.L_x_17) ;  /* 0x00000004003c8947 */ /* 0x000fea0003800000 */
[C---:B------:R-:W-:Y:S02]  /*0c10*/  FSETP.NEU.FTZ.AND P3, PT, |R0|.reuse, +INF , PT ;  /* 0x7f8000000000780b */ /* 0x040fe40003f7d200 */
[----:B------:R-:W-:Y:S02]  /*0c20*/  FSETP.NEU.FTZ.AND P1, PT, |R3|, +INF , PT ;  /* 0x7f8000000300780b */ /* 0x000fe40003f3d200 */
[----:B------:R-:W-:-:S11]  /*0c30*/  FSETP.NEU.FTZ.AND P0, PT, |R0|, +INF , PT ;  /* 0x7f8000000000780b */ /* 0x000fd60003f1d200 */
[----:B------:R-:W-:Y:S05]  /*0c40*/  @!P1 BRA !P3, `(.L_x_17) ;  /* 0x00000004002c9947 */ /* 0x000fea0005800000 */
[----:B------:R-:W-:-:S04]  /*0c50*/  LOP3.LUT P3, RZ, R0, 0x7fffffff, RZ, 0xc0, !PT ;  /* 0x7fffffff00ff7812 */ /* 0x000fc8000786c0ff */
[----:B------:R-:W-:-:S13]  /*0c60*/  PLOP3.LUT P1, PT, P1, P3, PT, 0x2f, 0xf2 ;  /* 0x0000000000f2781c */ /* 0x000fda0000f26577 */
[----:B------:R-:W-:Y:S05]  /*0c70*/  @P1 BRA `(.L_x_18) ;  /* 0x0000000400181947 */ /* 0x000fea0003800000 */
[----:B------:R-:W-:-:S04]  /*0c80*/  LOP3.LUT P1, RZ, R3, 0x7fffffff, RZ, 0xc0, !PT ;  /* 0x7fffffff03ff7812 */ /* 0x000fc8000782c0ff */
[----:B------:R-:W-:-:S13]  /*0c90*/  PLOP3.LUT P0, PT, P0, P1, PT, 0x2f, 0xf2 ;  /* 0x0000000000f2781c */ /* 0x000fda0000702577 */
[----:B------:R-:W-:Y:S05]  /*0ca0*/  @P0 BRA `(.L_x_19) ;  /* 0x0000000400000947 */ /* 0x000fea0003800000 */
[----:B------:R-:W-:Y:S02]  /*0cb0*/  ISETP.GE.AND P0, PT, R24, RZ, PT ;  /* 0x000000ff1800720c */ /* 0x000fe40003f06270 */
[----:B------:R-:W-:-:S11]  /*0cc0*/  ISETP.GE.AND P1, PT, R23, RZ, PT ;  /* 0x000000ff1700720c */ /* 0x000fd60003f26270 */
[----:B------:R-:W-:Y:S01]  /*0cd0*/  @P0 MOV R21, RZ ;  /* 0x000000ff00150202 */ /* 0x000fe20000000f00 */
[----:B------:R-:W-:Y:S02]  /*0ce0*/  @!P0 IMAD.MOV.U32 R21, RZ, RZ, -0x40 ;  /* 0xffffffc0ff158424 */ /* 0x000fe400078e00ff */
[----:B------:R-:W-:Y:S01]  /*0cf0*/  @!P0 FFMA R0, R0, 1.84467440737095516160e+19, RZ ;  /* 0x5f80000000008823 */ /* 0x000fe200000000ff */
[----:B------:R-:W-:Y:S02]  /*0d00*/  @!P1 FFMA R3, R3, 1.84467440737095516160e+19, RZ ;  /* 0x5f80000003039823 */ /* 0x000fe400000000ff */
[----:B------:R-:W-:-:S07]  /*0d10*/  @!P1 IADD3 R21, PT, PT, R21, 0x40, RZ ;  /* 0x0000004015159810 */ /* 0x000fce0007ffe0ff */
.L_x_15:
[----:B------:R-:W-:Y:S01]  /*0d20*/  LEA R24, R4, 0xc0800000, 0x17 ;  /* 0xc080000004187811 */ /* 0x000fe200078eb8ff */
[----:B------:R-:W-:Y:S01]  /*0d30*/  BSSY.RECONVERGENT B2, `(.L_x_20) ;  /* 0x0000036000027945 */ /* 0x000fe20003800200 */
[----:B------:R-:W-:Y:S02]  /*0d40*/  IADD3 R25, PT, PT, R22, -0x7f, RZ ;  /* 0xffffff8116197810 */ /* 0x000fe40007ffe0ff */
[----:B------:R-:W-:-:S03]  /*0d50*/  IADD3 R28, PT, PT, -R24, R3, RZ ;  /* 0x00000003181c7210 */ /* 0x000fc60007ffe1ff */
[----:B------:R-:W-:Y:S01]  /*0d60*/  IMAD R0, R25, -0x800000, R0 ;  /* 0xff80000019007824 */ /* 0x000fe200078e0200 */
[----:B------:R-:W0:Y:S01]  /*0d70*/  MUFU.RCP R24, R28 ;  /* 0x0000001c00187308 */ /* 0x000e220000001000 */
[----:B------:R-:W-:-:S04]  /*0d80*/  FADD.FTZ R3, -R28, -RZ ;  /* 0x800000ff1c037221 */ /* 0x000fc80000010100 */
[----:B0-----:R-:W-:-:S04]  /*0d90*/  FFMA R23, R24, R3, 1 ;  /* 0x3f80000018177423 */ /* 0x001fc80000000003 */
[----:B------:R-:W-:-:S04]  /*0da0*/  FFMA R23, R24, R23, R24 ;  /* 0x0000001718177223 */ /* 0x000fc80000000018 */
[----:B------:R-:W-:-:S04]  /*0db0*/  FFMA R22, R0, R23, RZ ;  /* 0x0000001700167223 */ /* 0x000fc800000000ff */
[----:B------:R-:W-:-:S04]  /*0dc0*/  FFMA R24, R3, R22, R0 ;  /* 0x0000001603187223 */ /* 0x000fc80000000000 */
[----:B------:R-:W-:Y:S01]  /*0dd0*/  FFMA R24, R23, R24, R22 ;  /* 0x0000001817187223 */ /* 0x000fe20000000016 */
[----:B------:R-:W-:-:S03]  /*0de0*/  IADD3 R22, PT, PT, R25, 0x7f, -R4 ;  /* 0x0000007f19167810 */ /* 0x000fc60007ffe804 */
[----:B------:R-:W-:Y:S02]  /*0df0*/  FFMA R3, R3, R24, R0 ;  /* 0x0000001803037223 */ /* 0x000fe40000000000 */
[----:B------:R-:W-:Y:S02]  /*0e00*/  IMAD.IADD R21, R22, 0x1, R21 ;  /* 0x0000000116157824 */ /* 0x000fe400078e0215 */
[----:B------:R-:W-:-:S05]  /*0e10*/  FFMA R0, R23, R3, R24 ;  /* 0x0000000317007223 */ /* 0x000fca0000000018 */
[----:B------:R-:W-:-:S04]  /*0e20*/  SHF.R.U32.HI R4, RZ, 0x17, R0 ;  /* 0x00000017ff047819 */ /* 0x000fc80000011600 */
[----:B------:R-:W-:-:S04]  /*0e30*/  LOP3.LUT R4, R4, 0xff, RZ, 0xc0, !PT ;  /* 0x000000ff04047812 */ /* 0x000fc800078ec0ff */
[----:B------:R-:W-:-:S04]  /*0e40*/  IADD3 R4, PT, PT, R4, R21, RZ ;  /* 0x0000001504047210 */ /* 0x000fc80007ffe0ff */
[----:B------:R-:W-:-:S04]  /*0e50*/  IADD3 R22, PT, PT, R4, -0x1, RZ ;  /* 0xffffffff04167810 */ /* 0x000fc80007ffe0ff */
[----:B------:R-:W-:-:S13]  /*0e60*/  ISETP.GE.U32.AND P0, PT, R22, 0xfe, PT ;  /* 0x000000fe1600780c */ /* 0x000fda0003f06070 */
[----:B------:R-:W-:Y:S05]  /*0e70*/  @!P0 BRA `(.L_x_21) ;  /* 0x0000000000808947 */ /* 0x000fea0003800000 */
[----:B------:R-:W-:-:S13]  /*0e80*/  ISETP.GT.AND P0, PT, R4, 0xfe, PT ;  /* 0x000000fe0400780c */ /* 0x000fda0003f04270 */
[----:B------:R-:W-:Y:S05]  /*0e90*/  @P0 BRA `(.L_x_22) ;  /* 0x00000000006c0947 */ /* 0x000fea0003800000 */
[----:B------:R-:W-:-:S13]  /*0ea0*/  ISETP.GE.AND P0, PT, R4, 0x1, PT ;  /* 0x000000010400780c */ /* 0x000fda0003f06270 */
[----:B------:R-:W-:Y:S05]  /*0eb0*/  @P0 BRA `(.L_x_23) ;  /* 0x0000000000740947 */ /* 0x000fea0003800000 */
[----:B------:R-:W-:Y:S02]  /*0ec0*/  ISETP.GE.AND P0, PT, R4, -0x18, PT ;  /* 0xffffffe80400780c */ /* 0x000fe40003f06270 */
[----:B------:R-:W-:-:S11]  /*0ed0*/  LOP3.LUT R0, R0, 0x80000000, RZ, 0xc0, !PT ;  /* 0x8000000000007812 */ /* 0x000fd600078ec0ff */
[----:B------:R-:W-:Y:S05]  /*0ee0*/  @!P0 BRA `(.L_x_23) ;  /* 0x0000000000688947 */ /* 0x000fea0003800000 */
[CCC-:B------:R-:W-:Y:S01]  /*0ef0*/  FFMA.RZ R21, R23.reuse, R3.reuse, R24.reuse ;  /* 0x0000000317157223 */ /* 0x1c0fe2000000c018 */
[CCC-:B------:R-:W-:Y:S01]  /*0f00*/  FFMA.RP R22, R23.reuse, R3.reuse, R24.reuse ;  /* 0x0000000317167223 */ /* 0x1c0fe20000008018 */
[----:B------:R-:W-:Y:S01]  /*0f10*/  FFMA.RM R3, R23, R3, R24 ;  /* 0x0000000317037223 */ /* 0x000fe20000004018 */
[C---:B------:R-:W-:Y:S02]  /*0f20*/  IADD3 R24, PT, PT, R4.reuse, 0x20, RZ ;  /* 0x0000002004187810 */ /* 0x040fe40007ffe0ff */
[----:B------:R-:W-:Y:S02]  /*0f30*/  LOP3.LUT R21, R21, 0x7fffff, RZ, 0xc0, !PT ;  /* 0x007fffff15157812 */ /* 0x000fe400078ec0ff */
[C---:B------:R-:W-:Y:S02]  /*0f40*/  ISETP.NE.AND P3, PT, R4.reuse, RZ, PT ;  /* 0x000000ff0400720c */ /* 0x040fe40003f65270 */
[----:B------:R-:W-:Y:S02]  /*0f50*/  LOP3.LUT R21, R21, 0x800000, RZ, 0xfc, !PT ;  /* 0x0080000015157812 */ /* 0x000fe400078efcff */
[----:B------:R-:W-:Y:S01]  /*0f60*/  ISETP.NE.AND P1, PT, R4, RZ, PT ;  /* 0x000000ff0400720c */ /* 0x000fe20003f25270 */
[----:B------:R-:W-:Y:S01]  /*0f70*/  IMAD.MOV R4, RZ, RZ, -R4 ;  /* 0x000000ffff047224 */ /* 0x000fe200078e0a04 */
[----:B------:R-:W-:-:S02]  /*0f80*/  SHF.L.U32 R24, R21, R24, RZ ;  /* 0x0000001815187219 */ /* 0x000fc400000006ff */
[----:B------:R-:W-:Y:S02]  /*0f90*/  FSETP.NEU.FTZ.AND P0, PT, R22, R3, PT ;  /* 0x000000031600720b */ /* 0x000fe40003f1d000 */
[----:B------:R-:W-:Y:S02]  /*0fa0*/  SEL R4, R4, RZ, P3 ;  /* 0x000000ff04047207 */ /* 0x000fe40001800000 */
[----:B------:R-:W-:Y:S02]  /*0fb0*/  ISETP.NE.AND P1, PT, R24, RZ, P1 ;  /* 0x000000ff1800720c */ /* 0x000fe40000f25270 */
[----:B------:R-:W-:Y:S02]  /*0fc0*/  SHF.R.U32.HI R4, RZ, R4, R21 ;  /* 0x00000004ff047219 */ /* 0x000fe40000011615 */
[----:B------:R-:W-:Y:S02]  /*0fd0*/  PLOP3.LUT P0, PT, P0, P1, PT, 0xf8, 0x8f ;  /* 0x00000000008f781c */ /* 0x000fe40000703f70 */
[----:B------:R-:W-:-:S02]  /*0fe0*/  SHF.R.U32.HI R22, RZ, 0x1, R4 ;  /* 0x00000001ff167819 */ /* 0x000fc40000011604 */
[----:B------:R-:W-:-:S04]  /*0ff0*/  SEL R3, RZ, 0x1, !P0 ;  /* 0x00000001ff037807 */ /* 0x000fc80004000000 */
[----:B------:R-:W-:-:S04]  /*1000*/  LOP3.LUT R3, R3, 0x1, R22, 0xf8, !PT ;  /* 0x0000000103037812 */ /* 0x000fc800078ef816 */
[----:B------:R-:W-:-:S04]  /*1010*/  LOP3.LUT R3, R3, R4, RZ, 0xc0, !PT ;  /* 0x0000000403037212 */ /* 0x000fc800078ec0ff */
[----:B------:R-:W-:-:S04]  /*1020*/  IADD3 R3, PT, PT, R22, R3, RZ ;  /* 0x0000000316037210 */ /* 0x000fc80007ffe0ff */
[----:B------:R-:W-:Y:S01]  /*1030*/  LOP3.LUT R0, R3, R0, RZ, 0xfc, !PT ;  /* 0x0000000003007212 */ /* 0x000fe200078efcff */
[----:B------:R-:W-:Y:S06]  /*1040*/  BRA `(.L_x_23) ;  /* 0x0000000000107947 */ /* 0x000fec0003800000 */
.L_x_22:
[----:B------:R-:W-:-:S04]  /*1050*/  LOP3.LUT R0, R0, 0x80000000, RZ, 0xc0, !PT ;  /* 0x8000000000007812 */ /* 0x000fc800078ec0ff */
[----:B------:R-:W-:Y:S01]  /*1060*/  LOP3.LUT R0, R0, 0x7f800000, RZ, 0xfc, !PT ;  /* 0x7f80000000007812 */ /* 0x000fe200078efcff */
[----:B------:R-:W-:Y:S06]  /*1070*/  BRA `(.L_x_23) ;  /* 0x0000000000047947 */ /* 0x000fec0003800000 */
.L_x_21:
[----:B------:R-:W-:-:S07]  /*1080*/  LEA R0, R21, R0, 0x17 ;  /* 0x0000000015007211 */ /* 0x000fce00078eb8ff */
.L_x_23:
[----:B------:R-:W-:Y:S05]  /*1090*/  BSYNC.RECONVERGENT B2 ;  /* 0x0000000000027941 */ /* 0x000fea0003800200 */
.L_x_20:
[----:B------:R-:W-:Y:S05]  /*10a0*/  BRA `(.L_x_24) ;  /* 0x0000000000207947 */ /* 0x000fea0003800000 */
.L_x_19:
[----:B------:R-:W-:-:S04]  /*10b0*/  LOP3.LUT R0, R3, 0x80000000, R0, 0x48, !PT ;  /* 0x8000000003007812 */ /* 0x000fc800078e4800 */
[----:B------:R-:W-:Y:S01]  /*10c0*/  LOP3.LUT R0, R0, 0x7f800000, RZ, 0xfc, !PT ;  /* 0x7f80000000007812 */ /* 0x000fe200078efcff */
[----:B------:R-:W-:Y:S06]  /*10d0*/  BRA `(.L_x_24) ;  /* 0x0000000000147947 */ /* 0x000fec0003800000 */
.L_x_18:
[----:B------:R-:W-:Y:S01]  /*10e0*/  LOP3.LUT R0, R3, 0x80000000, R0, 0x48, !PT ;  /* 0x8000000003007812 */ /* 0x000fe200078e4800 */
[----:B------:R-:W-:Y:S06]  /*10f0*/  BRA `(.L_x_24) ;  /* 0x00000000000c7947 */ /* 0x000fec0003800000 */
.L_x_17:
[----:B------:R-:W0:Y:S01]  /*1100*/  MUFU.RSQ R0, -QNAN ;  /* 0xffc0000000007908 */ /* 0x000e220000001400 */
[----:B------:R-:W-:Y:S05]  /*1110*/  BRA `(.L_x_24) ;  /* 0x0000000000047947 */ /* 0x000fea0003800000 */
.L_x_16:
[----:B------:R-:W-:-:S07]  /*1120*/  FADD.FTZ R0, R0, R3 ;  /* 0x0000000300007221 */ /* 0x000fce0000010000 */
.L_x_24:
[----:B------:R-:W-:Y:S05]  /*1130*/  BSYNC.RECONVERGENT B1 ;  /* 0x0000000000017941 */ /* 0x000fea0003800200 */
.L_x_14:
[----:B------:R-:W-:-:S04]  /*1140*/  HFMA2 R21, -RZ, RZ, 0, 0 ;  /* 0x00000000ff157431 */ /* 0x000fc800000001ff */
[----:B0-----:R-:W-:Y:S05]  /*1150*/  RET.REL.NODEC R20 `(_Z13swiglu_kernelPKfPfi) ;  /* 0xffffffec14a87950 */ /* 0x001fea0003c3ffff */
.L_x_25:
[----:B------:R-:W-:-:S00]  /*1160*/  BRA `(.L_x_25) ;  /* 0xfffffffc00fc7947 */ /* 0x000fc0000383ffff */
[----:B------:R-:W-:-:S00]  /*1170*/  NOP ;  /* 0x0000000000007918 */ /* 0x000fc00000000000 */
        /* <DEDUP_REMOVED lines=8> */
.L_x_26:


//--------------------- .nv.shared.reserved.0     --------------------------
	.section	.nv.shared.reserved.0,"aw",@nobits
	.weak		__nv_reservedSMEM_offset_0_alias
	.size		__nv_reservedSMEM_offset_0_alias, 0, 64
	.other		__nv_reservedSMEM_offset_0_alias,@"STO_CUDA_RESERVED_SHARED STV_DEFAULT"
__nv_reservedSMEM_offset_0_alias:
	.zero		0
	.zero		64


//--------------------- .nv.constant0._Z13swiglu_kernelPKfPfi --------------------------
	.section	.nv.constant0._Z13swiglu_kernelPKfPfi,"a",@progbits
	.sectionflags	@""
	.align	4
.nv.constant0._Z13swiglu_kernelPKfPfi:
	.zero		916


//--------------------- SYMBOLS --------------------------

	.type		.nv.reservedSmem.offset0,@object
	.size		.nv.reservedSmem.offset0,0x4
